//
// Generated by NVIDIA NVVM Compiler
//
// Compiler Build ID: CL-36424714
// Cuda compilation tools, release 13.0, V13.0.88
// Based on NVVM 20.0.0
//

.version 9.0
.target sm_100
.address_size 64

	// .globl	_Z7mat_addPfS_S_ii

.visible .entry _Z7mat_addPfS_S_ii(
	.param .u64 .ptr .align 1 _Z7mat_addPfS_S_ii_param_0,
	.param .u64 .ptr .align 1 _Z7mat_addPfS_S_ii_param_1,
	.param .u64 .ptr .align 1 _Z7mat_addPfS_S_ii_param_2,
	.param .u32 _Z7mat_addPfS_S_ii_param_3,
	.param .u32 _Z7mat_addPfS_S_ii_param_4
)
{
	.reg .pred 	%p<4>;
	.reg .b32 	%r<14>;
	.reg .b32 	%f<4>;
	.reg .b64 	%rd<11>;

	ld.param.u64 	%rd1, [_Z7mat_addPfS_S_ii_param_0];
	ld.param.u64 	%rd2, [_Z7mat_addPfS_S_ii_param_1];
	ld.param.u64 	%rd3, [_Z7mat_addPfS_S_ii_param_2];
	ld.param.u32 	%r4, [_Z7mat_addPfS_S_ii_param_3];
	ld.param.u32 	%r5, [_Z7mat_addPfS_S_ii_param_4];
	mov.u32 	%r6, %ctaid.x;
	mov.u32 	%r7, %ntid.x;
	mov.u32 	%r8, %tid.x;
	mad.lo.s32 	%r1, %r6, %r7, %r8;
	mov.u32 	%r9, %ctaid.y;
	mov.u32 	%r10, %ntid.y;
	mov.u32 	%r11, %tid.y;
	mad.lo.s32 	%r12, %r9, %r10, %r11;
	setp.ge.s32 	%p1, %r1, %r4;
	setp.ge.s32 	%p2, %r12, %r5;
	or.pred  	%p3, %p1, %p2;
	@%p3 bra 	$L__BB0_2;
	cvta.to.global.u64 	%rd4, %rd1;
	cvta.to.global.u64 	%rd5, %rd2;
	cvta.to.global.u64 	%rd6, %rd3;
	mad.lo.s32 	%r13, %r5, %r1, %r12;
	mul.wide.s32 	%rd7, %r13, 4;
	add.s64 	%rd8, %rd4, %rd7;
	ld.global.f32 	%f1, [%rd8];
	add.s64 	%rd9, %rd5, %rd7;
	ld.global.f32 	%f2, [%rd9];
	add.f32 	%f3, %f1, %f2;
	add.s64 	%rd10, %rd6, %rd7;
	st.global.f32 	[%rd10], %f3;
$L__BB0_2:
	ret;

}


// ===== COMPILED SASS (sm_100) =====

	.target	sm_100

	.elftype	@"ET_EXEC"


//--------------------- .note.nv.tkinfo           --------------------------
	.section	.note.nv.tkinfo,"",@"SHT_NOTE"
	.sectionflags	@"SHF_NOTE_NV_TKINFO"
	.tkinfo
        /*0018*/ 	.word	0x00000002
        /*0030*/ 	.string	""
        /*0030*/ 	.string	"ptxas"
        /*0030*/ 	.string	"Cuda compilation tools, release 13.0, V13.0.88"
        /*0030*/ 	.string	"Build cuda_13.0.r13.0/compiler.36424714_0"
        /*0030*/ 	.string	"-arch sm_100 -m 64 "



//--------------------- .note.nv.cuinfo           --------------------------
	.section	.note.nv.cuinfo,"",@"SHT_NOTE"
	.sectionflags	@"SHF_NOTE_NV_CUINFO"
        /*0018*/ 	.short	0x0002
        /*001a*/ 	.short	0x0064
        /*001c*/ 	.short	0x0082
	.zero		2


//--------------------- .nv.info                  --------------------------
	.section	.nv.info,"",@"SHT_CUDA_INFO"
	.align	4


	//----- nvinfo : EIATTR_REGCOUNT
	.align		4
        /*0000*/ 	.byte	0x04, 0x2f
        /*0002*/ 	.short	(.L_1 - .L_0)
	.align		4
.L_0:
        /*0004*/ 	.word	index@(_Z7mat_addPfS_S_ii)
        /*0008*/ 	.word	0x0000000c


	//----- nvinfo : EIATTR_FRAME_SIZE
	.align		4
.L_1:
        /*000c*/ 	.byte	0x04, 0x11
        /*000e*/ 	.short	(.L_3 - .L_2)
	.align		4
.L_2:
        /*0010*/ 	.word	index@(_Z7mat_addPfS_S_ii)
        /*0014*/ 	.word	0x00000000


	//----- nvinfo : EIATTR_MIN_STACK_SIZE
	.align		4
.L_3:
        /*0018*/ 	.byte	0x04, 0x12
        /*001a*/ 	.short	(.L_5 - .L_4)
	.align		4
.L_4:
        /*001c*/ 	.word	index@(_Z7mat_addPfS_S_ii)
        /*0020*/ 	.word	0x00000000
.L_5:


//--------------------- .nv.compat                --------------------------
	.section	.nv.compat,"",@"SHT_CUDA_COMPAT_INFO"
	.align	4
        /*0000*/ 	.byte	0x02, 0x09, 0x00, 0x00, 0x02, 0x02, 0x01, 0x00, 0x02, 0x05, 0x05, 0x00, 0x03, 0x07, 0x01, 0x01
        /*0010*/ 	.byte	0x02, 0x03, 0x00, 0x00, 0x02, 0x06, 0x01, 0x00, 0x04, 0x0b, 0x08, 0x00, 0x09, 0x00, 0x00, 0x00
        /*0020*/ 	.byte	0x00, 0x00, 0x00, 0x00


//--------------------- .nv.info._Z7mat_addPfS_S_ii --------------------------
	.section	.nv.info._Z7mat_addPfS_S_ii,"",@"SHT_CUDA_INFO"
	.sectionflags	@""
	.align	4


	//----- nvinfo : EIATTR_CUDA_API_VERSION
	.align		4
        /*0000*/ 	.byte	0x04, 0x37
        /*0002*/ 	.short	(.L_7 - .L_6)
.L_6:
        /*0004*/ 	.word	0x00000082


	//----- nvinfo : EIATTR_KPARAM_INFO
	.align		4
.L_7:
        /*0008*/ 	.byte	0x04, 0x17
        /*000a*/ 	.short	(.L_9 - .L_8)
.L_8:
        /*000c*/ 	.word	0x00000000
        /*0010*/ 	.short	0x0004
        /*0012*/ 	.short	0x001c
        /*0014*/ 	.byte	0x00, 0xf0, 0x11, 0x00


	//----- nvinfo : EIATTR_KPARAM_INFO
	.align		4
.L_9:
        /*0018*/ 	.byte	0x04, 0x17
        /*001a*/ 	.short	(.L_11 - .L_10)
.L_10:
        /*001c*/ 	.word	0x00000000
        /*0020*/ 	.short	0x0003
        /*0022*/ 	.short	0x0018
        /*0024*/ 	.byte	0x00, 0xf0, 0x11, 0x00


	//----- nvinfo : EIATTR_KPARAM_INFO
	.align		4
.L_11:
        /*0028*/ 	.byte	0x04, 0x17
        /*002a*/ 	.short	(.L_13 - .L_12)
.L_12:
        /*002c*/ 	.word	0x00000000
        /*0030*/ 	.short	0x0002
        /*0032*/ 	.short	0x0010
        /*0034*/ 	.byte	0x00, 0xf5, 0x21, 0x00


	//----- nvinfo : EIATTR_KPARAM_INFO
	.align		4
.L_13:
        /*0038*/ 	.byte	0x04, 0x17
        /*003a*/ 	.short	(.L_15 - .L_14)
.L_14:
        /*003c*/ 	.word	0x00000000
        /*0040*/ 	.short	0x0001
        /*0042*/ 	.short	0x0008
        /*0044*/ 	.byte	0x00, 0xf5, 0x21, 0x00


	//----- nvinfo : EIATTR_KPARAM_INFO
	.align		4
.L_15:
        /*0048*/ 	.byte	0x04, 0x17
        /*004a*/ 	.short	(.L_17 - .L_16)
.L_16:
        /*004c*/ 	.word	0x00000000
        /*0050*/ 	.short	0x0000
        /*0052*/ 	.short	0x0000
        /*0054*/ 	.byte	0x00, 0xf5, 0x21, 0x00


	//----- nvinfo : EIATTR_SPARSE_MMA_MASK
	.align		4
.L_17:
        /*0058*/ 	.byte	0x03, 0x50
        /*005a*/ 	.short	0x0000


	//----- nvinfo : EIATTR_MAXREG_COUNT
	.align		4
        /*005c*/ 	.byte	0x03, 0x1b
        /*005e*/ 	.short	0x00ff


	//----- nvinfo : EIATTR_MERCURY_ISA_VERSION
	.align		4
        /*0060*/ 	.byte	0x03, 0x5f
        /*0062*/ 	.short	0x0101


	//----- nvinfo : EIATTR_VRC_CTA_INIT_COUNT
	.align		4
        /*0064*/ 	.byte	0x02, 0x4a
	.zero		1
	.zero		1


	//----- nvinfo : EIATTR_EXIT_INSTR_OFFSETS
	.align		4
        /*0068*/ 	.byte	0x04, 0x1c
        /*006a*/ 	.short	(.L_19 - .L_18)


	//   ....[0]....
.L_18:
        /*006c*/ 	.word	0x000000c0


	//   ....[1]....
        /*0070*/ 	.word	0x00000190


	//----- nvinfo : EIATTR_CBANK_PARAM_SIZE
	.align		4
.L_19:
        /*0074*/ 	.byte	0x03, 0x19
        /*0076*/ 	.short	0x0020


	//----- nvinfo : EIATTR_PARAM_CBANK
	.align		4
        /*0078*/ 	.byte	0x04, 0x0a
        /*007a*/ 	.short	(.L_21 - .L_20)
	.align		4
.L_20:
        /*007c*/ 	.word	index@(.nv.constant0._Z7mat_addPfS_S_ii)
        /*0080*/ 	.short	0x0380
        /*0082*/ 	.short	0x0020


	//----- nvinfo : EIATTR_SW_WAR
	.align		4
.L_21:
        /*0084*/ 	.byte	0x04, 0x36
        /*0086*/ 	.short	(.L_23 - .L_22)
.L_22:
        /*0088*/ 	.word	0x00000008
.L_23:


//--------------------- .nv.callgraph             --------------------------
	.section	.nv.callgraph,"",@"SHT_CUDA_CALLGRAPH"
	.align	4
	.sectionentsize	8
	.align		4
        /*0000*/ 	.word	0x00000000
	.align		4
        /*0004*/ 	.word	0xffffffff
	.align		4
        /*0008*/ 	.word	0x00000000
	.align		4
        /*000c*/ 	.word	0xfffffffe
	.align		4
        /*0010*/ 	.word	0x00000000
	.align		4
        /*0014*/ 	.word	0xfffffffd
	.align		4
        /*0018*/ 	.word	0x00000000
	.align		4
        /*001c*/ 	.word	0xfffffffc


//--------------------- .text._Z7mat_addPfS_S_ii  --------------------------
	.section	.text._Z7mat_addPfS_S_ii,"ax",@progbits
	.align	128
        .global         _Z7mat_addPfS_S_ii
        .type           _Z7mat_addPfS_S_ii,@function
        .size           _Z7mat_addPfS_S_ii,(.L_x_1 - _Z7mat_addPfS_S_ii)
        .other          _Z7mat_addPfS_S_ii,@"STO_CUDA_ENTRY STV_DEFAULT"
_Z7mat_addPfS_S_ii:
.text._Z7mat_addPfS_S_ii:
[----:B------:R-:W-:Y:S01]  /*0000*/  LDC R1, c[0x0][0x37c] ;  /* 0x0000df00ff017b82 */ /* 0x000fe20000000800 */
[----:B------:R-:W0:Y:S07]  /*0010*/  S2R R2, SR_TID.Y ;  /* 0x0000000000027919 */ /* 0x000e2e0000002200 */
[----:B------:R-:W1:Y:S01]  /*0020*/  LDC R0, c[0x0][0x360] ;  /* 0x0000d800ff007b82 */ /* 0x000e620000000800 */
[----:B------:R-:W2:Y:S01]  /*0030*/  LDCU.64 UR6, c[0x0][0x398] ;  /* 0x00007300ff0677ac */ /* 0x000ea20008000a00 */
[----:B------:R-:W1:Y:S06]  /*0040*/  S2R R3, SR_TID.X ;  /* 0x0000000000037919 */ /* 0x000e6c0000002100 */
[----:B------:R-:W0:Y:S08]  /*0050*/  S2UR UR5, SR_CTAID.Y ;  /* 0x00000000000579c3 */ /* 0x000e300000002600 */
[----:B------:R-:W0:Y:S08]  /*0060*/  LDC R7, c[0x0][0x364] ;  /* 0x0000d900ff077b82 */ /* 0x000e300000000800 */
[----:B------:R-:W1:Y:S01]  /*0070*/  S2UR UR4, SR_CTAID.X ;  /* 0x00000000000479c3 */ /* 0x000e620000002500 */
[----:B0-----:R-:W-:-:S05]  /*0080*/  IMAD R7, R7, UR5, R2 ;  /* 0x0000000507077c24 */ /* 0x001fca000f8e0202 */
[----:B--2---:R-:W-:Y:S01]  /*0090*/  ISETP.GE.AND P0, PT, R7, UR7, PT ;  /* 0x0000000707007c0c */ /* 0x004fe2000bf06270 */
[----:B-1----:R-:W-:-:S05]  /*00a0*/  IMAD R0, R0, UR4, R3 ;  /* 0x0000000400007c24 */ /* 0x002fca000f8e0203 */
[----:B------:R-:W-:-:S13]  /*00b0*/  ISETP.GE.OR P0, PT, R0, UR6, P0 ;  /* 0x0000000600007c0c */ /* 0x000fda0008706670 */
[----:B------:R-:W-:Y:S05]  /*00c0*/  @P0 EXIT ;  /* 0x000000000000094d */ /* 0x000fea0003800000 */
[----:B------:R-:W0:Y:S01]  /*00d0*/  LDC.64 R2, c[0x0][0x380] ;  /* 0x0000e000ff027b82 */ /* 0x000e220000000a00 */
[----:B------:R-:W1:Y:S01]  /*00e0*/  LDCU.64 UR4, c[0x0][0x358] ;  /* 0x00006b00ff0477ac */ /* 0x000e620008000a00 */
[----:B------:R-:W-:-:S06]  /*00f0*/  IMAD R9, R0, UR7, R7 ;  /* 0x0000000700097c24 */ /* 0x000fcc000f8e0207 */
[----:B------:R-:W2:Y:S08]  /*0100*/  LDC.64 R4, c[0x0][0x388] ;  /* 0x0000e200ff047b82 */ /* 0x000eb00000000a00 */
[----:B------:R-:W3:Y:S01]  /*0110*/  LDC.64 R6, c[0x0][0x390] ;  /* 0x0000e400ff067b82 */ /* 0x000ee20000000a00 */
[----:B0-----:R-:W-:-:S06]  /*0120*/  IMAD.WIDE R2, R9, 0x4, R2 ;  /* 0x0000000409027825 */ /* 0x001fcc00078e0202 */
[----:B-1----:R-:W4:Y:S01]  /*0130*/  LDG.E R2, desc[UR4][R2.64] ;  /* 0x0000000402027981 */ /* 0x002f22000c1e1900 */
[----:B--2---:R-:W-:-:S06]  /*0140*/  IMAD.WIDE R4, R9, 0x4, R4 ;  /* 0x0000000409047825 */ /* 0x004fcc00078e0204 */
[----:B------:R-:W4:Y:S01]  /*0150*/  LDG.E R5, desc[UR4][R4.64] ;  /* 0x0000000404057981 */ /* 0x000f22000c1e1900 */
[----:B---3--:R-:W-:-:S04]  /*0160*/  IMAD.WIDE R6, R9, 0x4, R6 ;  /* 0x0000000409067825 */ /* 0x008fc800078e0206 */
[----:B----4-:R-:W-:-:S05]  /*0170*/  FADD R9, R2, R5 ;  /* 0x0000000502097221 */ /* 0x010fca0000000000 */
[----:B------:R-:W-:Y:S01]  /*0180*/  STG.E desc[UR4][R6.64], R9 ;  /* 0x0000000906007986 */ /* 0x000fe2000c101904 */
[----:B------:R-:W-:Y:S05]  /*0190*/  EXIT ;  /* 0x000000000000794d */ /* 0x000fea0003800000 */
.L_x_0:
[----:B------:R-:W-:-:S00]  /*01a0*/  BRA `(.L_x_0) ;  /* 0xfffffffc00fc7947 */ /* 0x000fc0000383ffff */
[----:B------:R-:W-:-:S00]  /*01b0*/  NOP ;  /* 0x0000000000007918 */ /* 0x000fc00000000000 */
        /* <DEDUP_REMOVED lines=12> */
.L_x_1:


//--------------------- .nv.shared.reserved.0     --------------------------
	.section	.nv.shared.reserved.0,"aw",@nobits
	.weak		__nv_reservedSMEM_offset_0_alias
	.size		__nv_reservedSMEM_offset_0_alias, 0, 64
	.other		__nv_reservedSMEM_offset_0_alias,@"STO_CUDA_RESERVED_SHARED STV_DEFAULT"
__nv_reservedSMEM_offset_0_alias:
	.zero		0
	.zero		64


//--------------------- .nv.constant0._Z7mat_addPfS_S_ii --------------------------
	.section	.nv.constant0._Z7mat_addPfS_S_ii,"a",@progbits
	.sectionflags	@""
	.align	4
.nv.constant0._Z7mat_addPfS_S_ii:
	.zero		928


//--------------------- SYMBOLS --------------------------

	.type		.nv.reservedSmem.offset0,@object
	.size		.nv.reservedSmem.offset0,0x4
